	.headerflags	@"EF_CUDA_TEXMODE_UNIFIED EF_CUDA_64BIT_ADDRESS EF_CUDA_ACCELERATORS EF_CUDA_SM90 EF_CUDA_VIRTUAL_SM(EF_CUDA_SM90)"
	.elftype	@"ET_EXEC"


//--------------------- .nv.info                  --------------------------
	.section	.nv.info,"",@"SHT_CUDA_INFO"
	.align	4


	//----- nvinfo : EIATTR_REGCOUNT
	.align		4
        /*0000*/ 	.byte	0x04, 0x2f
        /*0002*/ 	.short	(.L_3 - .L_2)
	.align		4
.L_2:
        /*0004*/ 	.word	index@(triton_poi_fused__native_batch_norm_legit_no_training_12)
        /*0008*/ 	.word	0x00000016


	//----- nvinfo : EIATTR_MIN_STACK_SIZE
	.align		4
.L_3:
        /*000c*/ 	.byte	0x04, 0x12
        /*000e*/ 	.short	(.L_5 - .L_4)
	.align		4
.L_4:
        /*0010*/ 	.word	index@(triton_poi_fused__native_batch_norm_legit_no_training_12)
        /*0014*/ 	.word	0x00000000


	//----- nvinfo : EIATTR_FRAME_SIZE
	.align		4
.L_5:
        /*0018*/ 	.byte	0x04, 0x11
        /*001a*/ 	.short	(.L_7 - .L_6)
	.align		4
.L_6:
        /*001c*/ 	.word	index@(triton_poi_fused__native_batch_norm_legit_no_training_12)
        /*0020*/ 	.word	0x00000000


	//----- nvinfo : EIATTR_MIN_STACK_SIZE
	.align		4
.L_7:
        /*0024*/ 	.byte	0x04, 0x12
        /*0026*/ 	.short	(.L_9 - .L_8)
	.align		4
.L_8:
        /*0028*/ 	.word	index@(triton_poi_fused__native_batch_norm_legit_no_training_12)
        /*002c*/ 	.word	0x00000000
.L_9:


//--------------------- .nv.info.triton_poi_fused__native_batch_norm_legit_no_training_12 --------------------------
	.section	.nv.info.triton_poi_fused__native_batch_norm_legit_no_training_12,"",@"SHT_CUDA_INFO"
	.sectionflags	@""
	.align	4


	//----- nvinfo : EIATTR_CUDA_API_VERSION
	.align		4
        /*0000*/ 	.byte	0x04, 0x37
        /*0002*/ 	.short	(.L_11 - .L_10)
.L_10:
        /*0004*/ 	.word	0x0000007c


	//----- nvinfo : EIATTR_KPARAM_INFO
	.align		4
.L_11:
        /*0008*/ 	.byte	0x04, 0x17
        /*000a*/ 	.short	(.L_13 - .L_12)
.L_12:
        /*000c*/ 	.word	0x00000000
        /*0010*/ 	.short	0x0006
        /*0012*/ 	.short	0x0030
        /*0014*/ 	.byte	0x00, 0xf0, 0x11, 0x00


	//----- nvinfo : EIATTR_KPARAM_INFO
	.align		4
.L_13:
        /*0018*/ 	.byte	0x04, 0x17
        /*001a*/ 	.short	(.L_15 - .L_14)
.L_14:
        /*001c*/ 	.word	0x00000000
        /*0020*/ 	.short	0x0005
        /*0022*/ 	.short	0x0028
        /*0024*/ 	.byte	0x00, 0xf4, 0x21, 0x00


	//----- nvinfo : EIATTR_KPARAM_INFO
	.align		4
.L_15:
        /*0028*/ 	.byte	0x04, 0x17
        /*002a*/ 	.short	(.L_17 - .L_16)
.L_16:
        /*002c*/ 	.word	0x00000000
        /*0030*/ 	.short	0x0004
        /*0032*/ 	.short	0x0020
        /*0034*/ 	.byte	0x00, 0xf4, 0x21, 0x00


	//----- nvinfo : EIATTR_KPARAM_INFO
	.align		4
.L_17:
        /*0038*/ 	.byte	0x04, 0x17
        /*003a*/ 	.short	(.L_19 - .L_18)
.L_18:
        /*003c*/ 	.word	0x00000000
        /*0040*/ 	.short	0x0003
        /*0042*/ 	.short	0x0018
        /*0044*/ 	.byte	0x00, 0xf4, 0x21, 0x00


	//----- nvinfo : EIATTR_KPARAM_INFO
	.align		4
.L_19:
        /*0048*/ 	.byte	0x04, 0x17
        /*004a*/ 	.short	(.L_21 - .L_20)
.L_20:
        /*004c*/ 	.word	0x00000000
        /*0050*/ 	.short	0x0002
        /*0052*/ 	.short	0x0010
        /*0054*/ 	.byte	0x00, 0xf4, 0x21, 0x00


	//----- nvinfo : EIATTR_KPARAM_INFO
	.align		4
.L_21:
        /*0058*/ 	.byte	0x04, 0x17
        /*005a*/ 	.short	(.L_23 - .L_22)
.L_22:
        /*005c*/ 	.word	0x00000000
        /*0060*/ 	.short	0x0001
        /*0062*/ 	.short	0x0008
        /*0064*/ 	.byte	0x00, 0xf4, 0x21, 0x00


	//----- nvinfo : EIATTR_KPARAM_INFO
	.align		4
.L_23:
        /*0068*/ 	.byte	0x04, 0x17
        /*006a*/ 	.short	(.L_25 - .L_24)
.L_24:
        /*006c*/ 	.word	0x00000000
        /*0070*/ 	.short	0x0000
        /*0072*/ 	.short	0x0000
        /*0074*/ 	.byte	0x00, 0xf4, 0x21, 0x00


	//----- nvinfo : EIATTR_SPARSE_MMA_MASK
	.align		4
.L_25:
        /*0078*/ 	.byte	0x03, 0x50
        /*007a*/ 	.short	0x0000


	//----- nvinfo : EIATTR_MAXREG_COUNT
	.align		4
        /*007c*/ 	.byte	0x03, 0x1b
        /*007e*/ 	.short	0x00ff


	//----- nvinfo : EIATTR_EXIT_INSTR_OFFSETS
	.align		4
        /*0080*/ 	.byte	0x04, 0x1c
        /*0082*/ 	.short	(.L_27 - .L_26)


	//   ....[0]....
.L_26:
        /*0084*/ 	.word	0x000003d0


	//   ....[1]....
        /*0088*/ 	.word	0x000003f0


	//----- nvinfo : EIATTR_REQNTID
	.align		4
.L_27:
        /*008c*/ 	.byte	0x04, 0x10
        /*008e*/ 	.short	(.L_29 - .L_28)
.L_28:
        /*0090*/ 	.word	0x00000080
        /*0094*/ 	.word	0x00000001
        /*0098*/ 	.word	0x00000001


	//----- nvinfo : EIATTR_CBANK_PARAM_SIZE
	.align		4
.L_29:
        /*009c*/ 	.byte	0x03, 0x19
        /*009e*/ 	.short	0x0034


	//----- nvinfo : EIATTR_PARAM_CBANK
	.align		4
        /*00a0*/ 	.byte	0x04, 0x0a
        /*00a2*/ 	.short	(.L_31 - .L_30)
	.align		4
.L_30:
        /*00a4*/ 	.word	index@(.nv.constant0.triton_poi_fused__native_batch_norm_legit_no_training_12)
        /*00a8*/ 	.short	0x0210
        /*00aa*/ 	.short	0x0034


	//----- nvinfo : EIATTR_SW_WAR
	.align		4
.L_31:
        /*00ac*/ 	.byte	0x04, 0x36
        /*00ae*/ 	.short	(.L_33 - .L_32)
.L_32:
        /*00b0*/ 	.word	0x00000008
.L_33:


//--------------------- .nv.callgraph             --------------------------
	.section	.nv.callgraph,"",@"SHT_CUDA_CALLGRAPH"
	.align	4
	.sectionentsize	8
	.align		4
        /*0000*/ 	.word	0x00000000
	.align		4
        /*0004*/ 	.word	0xffffffff
	.align		4
        /*0008*/ 	.word	0x00000000
	.align		4
        /*000c*/ 	.word	0xfffffffe
	.align		4
        /*0010*/ 	.word	0x00000000
	.align		4
        /*0014*/ 	.word	0xfffffffd
	.align		4
        /*0018*/ 	.word	0x00000000
	.align		4
        /*001c*/ 	.word	0xfffffffc


//--------------------- .nv.constant4             --------------------------
	.section	.nv.constant4,"a",@progbits
	.align	8
	.align		8
.nv.constant4:
        /*0000*/ 	.dword	_$_str
	.align		8
        /*0008*/ 	.dword	_$_str_$_2


//--------------------- .text.triton_poi_fused__native_batch_norm_legit_no_training_12 --------------------------
	.section	.text.triton_poi_fused__native_batch_norm_legit_no_training_12,"ax",@progbits
	.align	128
        .global         triton_poi_fused__native_batch_norm_legit_no_training_12
        .type           triton_poi_fused__native_batch_norm_legit_no_training_12,@function
        .size           triton_poi_fused__native_batch_norm_legit_no_training_12,(.L_x_1 - triton_poi_fused__native_batch_norm_legit_no_training_12)
        .other          triton_poi_fused__native_batch_norm_legit_no_training_12,@"STO_CUDA_ENTRY STV_DEFAULT"
triton_poi_fused__native_batch_norm_legit_no_training_12:
.text.triton_poi_fused__native_batch_norm_legit_no_training_12:
[----:B------:R-:W0:Y:S01]  /*0000*/  LDC R1, c[0x0][0x28] ;  /* 0x00000a00ff017b82 */ /* 0x000e220000000800 */
[----:B------:R-:W1:Y:S07]  /*0010*/  S2R R0, SR_TID.X ;  /* 0x0000000000007919 */ /* 0x000e6e0000002100 */
[----:B------:R-:W2:Y:S01]  /*0020*/  LDC.64 R8, c[0x0][0x220] ;  /* 0x00008800ff087b82 */ /* 0x000ea20000000a00 */
[----:B------:R-:W-:Y:S01]  /*0030*/  ULDC.64 UR4, c[0x0][0x208] ;  /* 0x0000820000047ab9 */ /* 0x000fe20000000a00 */
[----:B------:R-:W3:Y:S06]  /*0040*/  S2R R3, SR_CTAID.X ;  /* 0x0000000000037919 */ /* 0x000eec0000002500 */
[----:B------:R-:W4:Y:S08]  /*0050*/  LDC.64 R12, c[0x0][0x210] ;  /* 0x00008400ff0c7b82 */ /* 0x000f300000000a00 */
[----:B------:R-:W5:Y:S08]  /*0060*/  LDC.64 R14, c[0x0][0x218] ;  /* 0x00008600ff0e7b82 */ /* 0x000f700000000a00 */
[----:B------:R-:W5:Y:S01]  /*0070*/  LDC.64 R16, c[0x0][0x228] ;  /* 0x00008a00ff107b82 */ /* 0x000f620000000a00 */
[----:B-1----:R-:W-:-:S07]  /*0080*/  SHF.L.U32 R0, R0, 0x1, RZ ;  /* 0x0000000100007819 */ /* 0x002fce00000006ff */
[----:B------:R-:W1:Y:S01]  /*0090*/  LDC.64 R18, c[0x0][0x230] ;  /* 0x00008c00ff127b82 */ /* 0x000e620000000a00 */
[----:B------:R-:W-:-:S04]  /*00a0*/  LOP3.LUT R0, R0, 0xfe, RZ, 0xc0, !PT ;  /* 0x000000fe00007812 */ /* 0x000fc800078ec0ff */
[----:B---3--:R-:W-:-:S04]  /*00b0*/  LEA R0, R3, R0, 0x8 ;  /* 0x0000000003007211 */ /* 0x008fc800078e40ff */
[C---:B------:R-:W-:Y:S01]  /*00c0*/  ISETP.GE.AND P4, PT, R0.reuse, 0x2800, PT ;  /* 0x000028000000780c */ /* 0x040fe20003f86270 */
[----:B------:R-:W-:-:S05]  /*00d0*/  IMAD.HI R2, R0, 0x66666667, RZ ;  /* 0x6666666700027827 */ /* 0x000fca00078e02ff */
[----:B------:R-:W-:-:S04]  /*00e0*/  SHF.R.U32.HI R3, RZ, 0x1f, R2 ;  /* 0x0000001fff037819 */ /* 0x000fc80000011602 */
[----:B------:R-:W-:-:S05]  /*00f0*/  LEA.HI.SX32 R3, R2, R3, 0x1c ;  /* 0x0000000302037211 */ /* 0x000fca00078fe2ff */
[----:B------:R-:W-:Y:S01]  /*0100*/  IMAD R11, R3, -0x28, R0 ;  /* 0xffffffd8030b7824 */ /* 0x000fe200078e0200 */
[----:B------:R-:W-:-:S03]  /*0110*/  CS2R R2, SRZ ;  /* 0x0000000000027805 */ /* 0x000fc6000001ff00 */
[----:B--2---:R-:W-:-:S05]  /*0120*/  IMAD.WIDE R8, R11, 0x4, R8 ;  /* 0x000000040b087825 */ /* 0x004fca00078e0208 */
[----:B------:R2:W3:Y:S01]  /*0130*/  @!P4 LDG.E.EL.64 R2, desc[UR4][R8.64] ;  /* 0x000000040802c981 */ /* 0x0004e2000c2e1b00 */
[----:B------:R-:W-:Y:S02]  /*0140*/  CS2R R4, SRZ ;  /* 0x0000000000047805 */ /* 0x000fe4000001ff00 */
[----:B------:R-:W-:Y:S01]  /*0150*/  CS2R R6, SRZ ;  /* 0x0000000000067805 */ /* 0x000fe2000001ff00 */
[----:B----4-:R-:W-:-:S04]  /*0160*/  IMAD.WIDE R12, R0, 0x4, R12 ;  /* 0x00000004000c7825 */ /* 0x010fc800078e020c */
[C---:B-----5:R-:W-:Y:S01]  /*0170*/  IMAD.WIDE R14, R11.reuse, 0x4, R14 ;  /* 0x000000040b0e7825 */ /* 0x060fe200078e020e */
[----:B------:R-:W4:Y:S04]  /*0180*/  @!P4 LDG.E.64 R4, desc[UR4][R12.64] ;  /* 0x000000040c04c981 */ /* 0x000f28000c1e1b00 */
[----:B------:R5:W4:Y:S01]  /*0190*/  @!P4 LDG.E.EL.64 R6, desc[UR4][R14.64] ;  /* 0x000000040e06c981 */ /* 0x000b22000c2e1b00 */
[----:B0-----:R-:W-:Y:S01]  /*01a0*/  IMAD.WIDE R16, R11, 0x4, R16 ;  /* 0x000000040b107825 */ /* 0x001fe200078e0210 */
[----:B--2---:R-:W-:-:S03]  /*01b0*/  CS2R R8, SRZ ;  /* 0x0000000000087805 */ /* 0x004fc6000001ff00 */
[----:B-1----:R-:W-:Y:S01]  /*01c0*/  IMAD.WIDE R18, R11, 0x4, R18 ;  /* 0x000000040b127825 */ /* 0x002fe200078e0212 */
[----:B------:R-:W-:-:S04]  /*01d0*/  CS2R R10, SRZ ;  /* 0x00000000000a7805 */ /* 0x000fc8000001ff00 */
[----:B------:R-:W2:Y:S04]  /*01e0*/  @!P4 LDG.E.EL.64 R8, desc[UR4][R18.64] ;  /* 0x000000041208c981 */ /* 0x000ea8000c2e1b00 */
[----:B------:R-:W2:Y:S01]  /*01f0*/  @!P4 LDG.E.EL.64 R10, desc[UR4][R16.64] ;  /* 0x00000004100ac981 */ /* 0x000ea2000c2e1b00 */
[----:B-----5:R-:W-:Y:S01]  /*0200*/  HFMA2.MMA R15, -RZ, RZ, 1.625, 0 ;  /* 0x3e800000ff0f7435 */ /* 0x020fe200000001ff */
[----:B---3--:R-:W-:Y:S01]  /*0210*/  FADD R2, R2, 9.9999997473787516356e-06 ;  /* 0x3727c5ac02027421 */ /* 0x008fe20000000000 */
[----:B------:R-:W-:-:S03]  /*0220*/  FADD R12, R3, 9.9999997473787516356e-06 ;  /* 0x3727c5ac030c7421 */ /* 0x000fc60000000000 */
[----:B------:R0:W1:Y:S08]  /*0230*/  MUFU.SQRT R13, R2 ;  /* 0x00000002000d7308 */ /* 0x0000700000002000 */
[----:B------:R-:W3:Y:S01]  /*0240*/  MUFU.SQRT R14, R12 ;  /* 0x0000000c000e7308 */ /* 0x000ee20000002000 */
[----:B0-----:R-:W0:Y:S01]  /*0250*/  LDC.64 R2, c[0x0][0x238] ;  /* 0x00008e00ff027b82 */ /* 0x001e220000000a00 */
[----:B-1----:R-:W-:-:S02]  /*0260*/  FSETP.GT.AND P0, PT, R13, 8.50705917302346158658e+37, PT ;  /* 0x7e8000000d00780b */ /* 0x002fc40003f04000 */
[----:B------:R-:W-:Y:S02]  /*0270*/  FSETP.GEU.AND P2, PT, R13, 1.175494350822287508e-38, PT ;  /* 0x008000000d00780b */ /* 0x000fe40003f4e000 */
[C---:B---3--:R-:W-:Y:S02]  /*0280*/  FSETP.GT.AND P1, PT, R14.reuse, 8.50705917302346158658e+37, PT ;  /* 0x7e8000000e00780b */ /* 0x048fe40003f24000 */
[----:B------:R-:W-:-:S07]  /*0290*/  FSETP.GEU.AND P3, PT, R14, 1.175494350822287508e-38, PT ;  /* 0x008000000e00780b */ /* 0x000fce0003f6e000 */
[----:B------:R-:W-:-:S04]  /*02a0*/  @P0 FMUL R13, R13, 0.25 ;  /* 0x3e8000000d0d0820 */ /* 0x000fc80000400000 */
[----:B------:R-:W-:Y:S01]  /*02b0*/  @!P2 FMUL R13, R13, 16777216 ;  /* 0x4b8000000d0da820 */ /* 0x000fe20000400000 */
[----:B------:R-:W-:-:S04]  /*02c0*/  @P1 FMUL R14, R14, 0.25 ;  /* 0x3e8000000e0e1820 */ /* 0x000fc80000400000 */
[----:B------:R-:W-:Y:S01]  /*02d0*/  @!P3 FMUL R14, R14, 16777216 ;  /* 0x4b8000000e0eb820 */ /* 0x000fe20000400000 */
[----:B------:R-:W1:Y:S01]  /*02e0*/  MUFU.RCP R13, R13 ;  /* 0x0000000d000d7308 */ /* 0x000e620000001000 */
[----:B------:R-:W-:-:S07]  /*02f0*/  FSEL R12, R15, 1, P0 ;  /* 0x3f8000000f0c7808 */ /* 0x000fce0000000000 */
[----:B------:R-:W3:Y:S01]  /*0300*/  MUFU.RCP R14, R14 ;  /* 0x0000000e000e7308 */ /* 0x000ee20000001000 */
[----:B------:R-:W-:Y:S01]  /*0310*/  FSEL R15, R15, 1, P1 ;  /* 0x3f8000000f0f7808 */ /* 0x000fe20000800000 */
[----:B------:R-:W-:Y:S01]  /*0320*/  @!P2 FMUL R12, R12, 16777216 ;  /* 0x4b8000000c0ca820 */ /* 0x000fe20000400000 */
[----:B----4-:R-:W-:-:S03]  /*0330*/  FADD R4, -R6, R4 ;  /* 0x0000000406047221 */ /* 0x010fc60000000100 */
[----:B------:R-:W-:Y:S01]  /*0340*/  @!P3 FMUL R15, R15, 16777216 ;  /* 0x4b8000000f0fb820 */ /* 0x000fe20000400000 */
[----:B------:R-:W-:Y:S01]  /*0350*/  FADD R5, -R7, R5 ;  /* 0x0000000507057221 */ /* 0x000fe20000000100 */
[----:B-1----:R-:W-:Y:S02]  /*0360*/  FMUL R13, R13, R12 ;  /* 0x0000000c0d0d7220 */ /* 0x002fe40000400000 */
[----:B---3--:R-:W-:Y:S02]  /*0370*/  FMUL R6, R14, R15 ;  /* 0x0000000f0e067220 */ /* 0x008fe40000400000 */
[----:B------:R-:W-:Y:S02]  /*0380*/  FMUL R13, R4, R13 ;  /* 0x0000000d040d7220 */ /* 0x000fe40000400000 */
[----:B------:R-:W-:Y:S01]  /*0390*/  FMUL R6, R5, R6 ;  /* 0x0000000605067220 */ /* 0x000fe20000400000 */
[----:B0-----:R-:W-:-:S04]  /*03a0*/  IMAD.WIDE R2, R0, 0x4, R2 ;  /* 0x0000000400027825 */ /* 0x001fc800078e0202 */
[----:B--2---:R-:W-:Y:S01]  /*03b0*/  FFMA R8, R13, R10, R8 ;  /* 0x0000000a0d087223 */ /* 0x004fe20000000008 */
[----:B------:R-:W-:Y:S01]  /*03c0*/  FFMA R9, R6, R11, R9 ;  /* 0x0000000b06097223 */ /* 0x000fe20000000009 */
[----:B------:R-:W-:Y:S06]  /*03d0*/  @P4 EXIT ;  /* 0x000000000000494d */ /* 0x000fec0003800000 */
[----:B------:R-:W-:Y:S01]  /*03e0*/  STG.E.64 desc[UR4][R2.64], R8 ;  /* 0x0000000802007986 */ /* 0x000fe2000c101b04 */
[----:B------:R-:W-:Y:S05]  /*03f0*/  EXIT ;  /* 0x000000000000794d */ /* 0x000fea0003800000 */
.L_x_0:
[----:B------:R-:W-:-:S00]  /*0400*/  BRA `(.L_x_0) ;  /* 0xfffffffc00fc7947 */ /* 0x000fc0000383ffff */
[----:B------:R-:W-:-:S00]  /*0410*/  NOP ;  /* 0x0000000000007918 */ /* 0x000fc00000000000 */
        /* <DEDUP_REMOVED lines=14> */
.L_x_1:


//--------------------- .nv.global.init           --------------------------
	.section	.nv.global.init,"aw",@progbits
.nv.global.init:
	.type		_$_str,@object
	.size		_$_str,(_$_str_$_2 - _$_str)
_$_str:
        /*0000*/ 	.byte	0x5f, 0x5f, 0x43, 0x55, 0x44, 0x41, 0x5f, 0x46, 0x54, 0x5a, 0x00
	.type		_$_str_$_2,@object
	.size		_$_str_$_2,(.L_1 - _$_str_$_2)
_$_str_$_2:
        /*000b*/ 	.byte	0x5f, 0x5f, 0x43, 0x55, 0x44, 0x41, 0x5f, 0x50, 0x52, 0x45, 0x43, 0x5f, 0x53, 0x51, 0x52, 0x54
        /*001b*/ 	.byte	0x00
.L_1:


//--------------------- .nv.constant0.triton_poi_fused__native_batch_norm_legit_no_training_12 --------------------------
	.section	.nv.constant0.triton_poi_fused__native_batch_norm_legit_no_training_12,"a",@progbits
	.sectionflags	@""
	.align	4
.nv.constant0.triton_poi_fused__native_batch_norm_legit_no_training_12:
	.zero		580
